	.headerflags	@"EF_CUDA_TEXMODE_UNIFIED EF_CUDA_64BIT_ADDRESS EF_CUDA_ACCELERATORS EF_CUDA_SM90 EF_CUDA_VIRTUAL_SM(EF_CUDA_SM90)"
	.elftype	@"ET_EXEC"


//--------------------- .nv.info                  --------------------------
	.section	.nv.info,"",@"SHT_CUDA_INFO"
	.align	4


	//----- nvinfo : EIATTR_REGCOUNT
	.align		4
        /*0000*/ 	.byte	0x04, 0x2f
        /*0002*/ 	.short	(.L_1 - .L_0)
	.align		4
.L_0:
        /*0004*/ 	.word	index@(triton_poi_fused_convolution_4)
        /*0008*/ 	.word	0x0000000c


	//----- nvinfo : EIATTR_MIN_STACK_SIZE
	.align		4
.L_1:
        /*000c*/ 	.byte	0x04, 0x12
        /*000e*/ 	.short	(.L_3 - .L_2)
	.align		4
.L_2:
        /*0010*/ 	.word	index@(triton_poi_fused_convolution_4)
        /*0014*/ 	.word	0x00000000


	//----- nvinfo : EIATTR_FRAME_SIZE
	.align		4
.L_3:
        /*0018*/ 	.byte	0x04, 0x11
        /*001a*/ 	.short	(.L_5 - .L_4)
	.align		4
.L_4:
        /*001c*/ 	.word	index@(triton_poi_fused_convolution_4)
        /*0020*/ 	.word	0x00000000


	//----- nvinfo : EIATTR_MIN_STACK_SIZE
	.align		4
.L_5:
        /*0024*/ 	.byte	0x04, 0x12
        /*0026*/ 	.short	(.L_7 - .L_6)
	.align		4
.L_6:
        /*0028*/ 	.word	index@(triton_poi_fused_convolution_4)
        /*002c*/ 	.word	0x00000000
.L_7:


//--------------------- .nv.info.triton_poi_fused_convolution_4 --------------------------
	.section	.nv.info.triton_poi_fused_convolution_4,"",@"SHT_CUDA_INFO"
	.sectionflags	@""
	.align	4


	//----- nvinfo : EIATTR_CUDA_API_VERSION
	.align		4
        /*0000*/ 	.byte	0x04, 0x37
        /*0002*/ 	.short	(.L_9 - .L_8)
.L_8:
        /*0004*/ 	.word	0x0000007c


	//----- nvinfo : EIATTR_KPARAM_INFO
	.align		4
.L_9:
        /*0008*/ 	.byte	0x04, 0x17
        /*000a*/ 	.short	(.L_11 - .L_10)
.L_10:
        /*000c*/ 	.word	0x00000000
        /*0010*/ 	.short	0x0002
        /*0012*/ 	.short	0x0010
        /*0014*/ 	.byte	0x00, 0xf0, 0x11, 0x00


	//----- nvinfo : EIATTR_KPARAM_INFO
	.align		4
.L_11:
        /*0018*/ 	.byte	0x04, 0x17
        /*001a*/ 	.short	(.L_13 - .L_12)
.L_12:
        /*001c*/ 	.word	0x00000000
        /*0020*/ 	.short	0x0001
        /*0022*/ 	.short	0x0008
        /*0024*/ 	.byte	0x00, 0xf4, 0x21, 0x00


	//----- nvinfo : EIATTR_KPARAM_INFO
	.align		4
.L_13:
        /*0028*/ 	.byte	0x04, 0x17
        /*002a*/ 	.short	(.L_15 - .L_14)
.L_14:
        /*002c*/ 	.word	0x00000000
        /*0030*/ 	.short	0x0000
        /*0032*/ 	.short	0x0000
        /*0034*/ 	.byte	0x00, 0xf4, 0x21, 0x00


	//----- nvinfo : EIATTR_SPARSE_MMA_MASK
	.align		4
.L_15:
        /*0038*/ 	.byte	0x03, 0x50
        /*003a*/ 	.short	0x0000


	//----- nvinfo : EIATTR_MAXREG_COUNT
	.align		4
        /*003c*/ 	.byte	0x03, 0x1b
        /*003e*/ 	.short	0x00ff


	//----- nvinfo : EIATTR_EXIT_INSTR_OFFSETS
	.align		4
        /*0040*/ 	.byte	0x04, 0x1c
        /*0042*/ 	.short	(.L_17 - .L_16)


	//   ....[0]....
.L_16:
        /*0044*/ 	.word	0x00000170


	//   ....[1]....
        /*0048*/ 	.word	0x00000190


	//----- nvinfo : EIATTR_REQNTID
	.align		4
.L_17:
        /*004c*/ 	.byte	0x04, 0x10
        /*004e*/ 	.short	(.L_19 - .L_18)
.L_18:
        /*0050*/ 	.word	0x00000080
        /*0054*/ 	.word	0x00000001
        /*0058*/ 	.word	0x00000001


	//----- nvinfo : EIATTR_CBANK_PARAM_SIZE
	.align		4
.L_19:
        /*005c*/ 	.byte	0x03, 0x19
        /*005e*/ 	.short	0x0014


	//----- nvinfo : EIATTR_PARAM_CBANK
	.align		4
        /*0060*/ 	.byte	0x04, 0x0a
        /*0062*/ 	.short	(.L_21 - .L_20)
	.align		4
.L_20:
        /*0064*/ 	.word	index@(.nv.constant0.triton_poi_fused_convolution_4)
        /*0068*/ 	.short	0x0210
        /*006a*/ 	.short	0x0014


	//----- nvinfo : EIATTR_SW_WAR
	.align		4
.L_21:
        /*006c*/ 	.byte	0x04, 0x36
        /*006e*/ 	.short	(.L_23 - .L_22)
.L_22:
        /*0070*/ 	.word	0x00000008
.L_23:


//--------------------- .nv.callgraph             --------------------------
	.section	.nv.callgraph,"",@"SHT_CUDA_CALLGRAPH"
	.align	4
	.sectionentsize	8
	.align		4
        /*0000*/ 	.word	0x00000000
	.align		4
        /*0004*/ 	.word	0xffffffff
	.align		4
        /*0008*/ 	.word	0x00000000
	.align		4
        /*000c*/ 	.word	0xfffffffe
	.align		4
        /*0010*/ 	.word	0x00000000
	.align		4
        /*0014*/ 	.word	0xfffffffd
	.align		4
        /*0018*/ 	.word	0x00000000
	.align		4
        /*001c*/ 	.word	0xfffffffc


//--------------------- .text.triton_poi_fused_convolution_4 --------------------------
	.section	.text.triton_poi_fused_convolution_4,"ax",@progbits
	.align	128
        .global         triton_poi_fused_convolution_4
        .type           triton_poi_fused_convolution_4,@function
        .size           triton_poi_fused_convolution_4,(.L_x_1 - triton_poi_fused_convolution_4)
        .other          triton_poi_fused_convolution_4,@"STO_CUDA_ENTRY STV_DEFAULT"
triton_poi_fused_convolution_4:
.text.triton_poi_fused_convolution_4:
[----:B------:R-:W0:Y:S02]  /*0000*/  LDC R1, c[0x0][0x28] ;  /* 0x00000a00ff017b82 */ /* 0x000e240000000800 */
[----:B------:R-:W1:Y:S01]  /*0010*/  S2R R0, SR_TID.X ;  /* 0x0000000000007919 */ /* 0x000e620000002100 */
[----:B------:R-:W2:Y:S01]  /*0020*/  LDC.64 R2, c[0x0][0x210] ;  /* 0x00008400ff027b82 */ /* 0x000ea20000000a00 */
[----:B------:R-:W-:Y:S01]  /*0030*/  ULDC.64 UR4, c[0x0][0x208] ;  /* 0x0000820000047ab9 */ /* 0x000fe20000000a00 */
[----:B------:R-:W3:Y:S06]  /*0040*/  S2R R7, SR_CTAID.X ;  /* 0x0000000000077919 */ /* 0x000eec0000002500 */
[----:B------:R-:W4:Y:S01]  /*0050*/  LDC.64 R4, c[0x0][0x218] ;  /* 0x00008600ff047b82 */ /* 0x000f220000000a00 */
[----:B-1----:R-:W-:Y:S01]  /*0060*/  IMAD.SHL.U32 R0, R0, 0x2, RZ ;  /* 0x0000000200007824 */ /* 0x002fe200078e00ff */
[----:B---3--:R-:W-:-:S04]  /*0070*/  SHF.R.S32.HI R6, RZ, 0x17, R7 ;  /* 0x00000017ff067819 */ /* 0x008fc80000011407 */
[----:B------:R-:W-:-:S05]  /*0080*/  LOP3.LUT R0, R0, 0xfe, RZ, 0xc0, !PT ;  /* 0x000000fe00007812 */ /* 0x000fca00078ec0ff */
[----:B------:R-:W-:Y:S01]  /*0090*/  IMAD R7, R7, 0x100, R0 ;  /* 0x0000010007077824 */ /* 0x000fe200078e0200 */
[----:B------:R-:W-:-:S03]  /*00a0*/  SGXT R0, R6, 0x1 ;  /* 0x000000010600781a */ /* 0x000fc60000000200 */
[C---:B--2---:R-:W-:Y:S01]  /*00b0*/  IMAD.WIDE R2, R7.reuse, 0x4, R2 ;  /* 0x0000000407027825 */ /* 0x044fe200078e0202 */
[----:B------:R-:W-:Y:S02]  /*00c0*/  LEA.HI R0, R0, R7, RZ, 0x9 ;  /* 0x0000000700007211 */ /* 0x000fe400078f48ff */
[----:B------:R-:W-:Y:S02]  /*00d0*/  ISETP.GE.AND P0, PT, R7, 0x800, PT ;  /* 0x000008000700780c */ /* 0x000fe40003f06270 */
[----:B------:R-:W-:-:S05]  /*00e0*/  LOP3.LUT R0, R0, 0xfffffe00, RZ, 0xc0, !PT ;  /* 0xfffffe0000007812 */ /* 0x000fca00078ec0ff */
[----:B------:R-:W-:Y:S01]  /*00f0*/  IMAD.IADD R9, R7, 0x1, -R0 ;  /* 0x0000000107097824 */ /* 0x000fe200078e0a00 */
[----:B------:R-:W-:-:S03]  /*0100*/  CS2R R6, SRZ ;  /* 0x0000000000067805 */ /* 0x000fc6000001ff00 */
[----:B----4-:R-:W-:Y:S01]  /*0110*/  IMAD.WIDE R4, R9, 0x4, R4 ;  /* 0x0000000409047825 */ /* 0x010fe200078e0204 */
[----:B------:R-:W-:Y:S02]  /*0120*/  CS2R R8, SRZ ;  /* 0x0000000000087805 */ /* 0x000fe4000001ff00 */
[----:B------:R-:W2:Y:S04]  /*0130*/  @!P0 LDG.E.64 R6, desc[UR4][R2.64] ;  /* 0x0000000402068981 */ /* 0x000ea8000c1e1b00 */
[----:B------:R-:W2:Y:S02]  /*0140*/  @!P0 LDG.E.EL.64 R8, desc[UR4][R4.64] ;  /* 0x0000000404088981 */ /* 0x000ea4000c2e1b00 */
[----:B--2---:R-:W-:Y:S01]  /*0150*/  FADD R6, R8, R6 ;  /* 0x0000000608067221 */ /* 0x004fe20000000000 */
[----:B------:R-:W-:Y:S01]  /*0160*/  FADD R7, R9, R7 ;  /* 0x0000000709077221 */ /* 0x000fe20000000000 */
[----:B------:R-:W-:Y:S06]  /*0170*/  @P0 EXIT ;  /* 0x000000000000094d */ /* 0x000fec0003800000 */
[----:B------:R-:W-:Y:S01]  /*0180*/  STG.E.64 desc[UR4][R2.64], R6 ;  /* 0x0000000602007986 */ /* 0x000fe2000c101b04 */
[----:B------:R-:W-:Y:S05]  /*0190*/  EXIT ;  /* 0x000000000000794d */ /* 0x000fea0003800000 */
.L_x_0:
[----:B------:R-:W-:-:S00]  /*01a0*/  BRA `(.L_x_0) ;  /* 0xfffffffc00fc7947 */ /* 0x000fc0000383ffff */
[----:B------:R-:W-:-:S00]  /*01b0*/  NOP ;  /* 0x0000000000007918 */ /* 0x000fc00000000000 */
        /* <DEDUP_REMOVED lines=12> */
.L_x_1:


//--------------------- .nv.constant0.triton_poi_fused_convolution_4 --------------------------
	.section	.nv.constant0.triton_poi_fused_convolution_4,"a",@progbits
	.sectionflags	@""
	.align	4
.nv.constant0.triton_poi_fused_convolution_4:
	.zero		548
